	.headerflags	@"EF_CUDA_TEXMODE_UNIFIED EF_CUDA_64BIT_ADDRESS EF_CUDA_ACCELERATORS EF_CUDA_SM90 EF_CUDA_VIRTUAL_SM(EF_CUDA_SM90)"
	.elftype	@"ET_EXEC"


//--------------------- .nv.info                  --------------------------
	.section	.nv.info,"",@"SHT_CUDA_INFO"
	.align	4


	//----- nvinfo : EIATTR_REGCOUNT
	.align		4
        /*0000*/ 	.byte	0x04, 0x2f
        /*0002*/ 	.short	(.L_3 - .L_2)
	.align		4
.L_2:
        /*0004*/ 	.word	index@(triton_poi_fused_clone_2)
        /*0008*/ 	.word	0x0000001a


	//----- nvinfo : EIATTR_MIN_STACK_SIZE
	.align		4
.L_3:
        /*000c*/ 	.byte	0x04, 0x12
        /*000e*/ 	.short	(.L_5 - .L_4)
	.align		4
.L_4:
        /*0010*/ 	.word	index@(triton_poi_fused_clone_2)
        /*0014*/ 	.word	0x00000000


	//----- nvinfo : EIATTR_FRAME_SIZE
	.align		4
.L_5:
        /*0018*/ 	.byte	0x04, 0x11
        /*001a*/ 	.short	(.L_7 - .L_6)
	.align		4
.L_6:
        /*001c*/ 	.word	index@(triton_poi_fused_clone_2)
        /*0020*/ 	.word	0x00000000


	//----- nvinfo : EIATTR_MIN_STACK_SIZE
	.align		4
.L_7:
        /*0024*/ 	.byte	0x04, 0x12
        /*0026*/ 	.short	(.L_9 - .L_8)
	.align		4
.L_8:
        /*0028*/ 	.word	index@(triton_poi_fused_clone_2)
        /*002c*/ 	.word	0x00000000
.L_9:


//--------------------- .nv.info.triton_poi_fused_clone_2 --------------------------
	.section	.nv.info.triton_poi_fused_clone_2,"",@"SHT_CUDA_INFO"
	.sectionflags	@""
	.align	4


	//----- nvinfo : EIATTR_CUDA_API_VERSION
	.align		4
        /*0000*/ 	.byte	0x04, 0x37
        /*0002*/ 	.short	(.L_11 - .L_10)
.L_10:
        /*0004*/ 	.word	0x0000007c


	//----- nvinfo : EIATTR_KPARAM_INFO
	.align		4
.L_11:
        /*0008*/ 	.byte	0x04, 0x17
        /*000a*/ 	.short	(.L_13 - .L_12)
.L_12:
        /*000c*/ 	.word	0x00000000
        /*0010*/ 	.short	0x0007
        /*0012*/ 	.short	0x0038
        /*0014*/ 	.byte	0x00, 0xf0, 0x11, 0x00


	//----- nvinfo : EIATTR_KPARAM_INFO
	.align		4
.L_13:
        /*0018*/ 	.byte	0x04, 0x17
        /*001a*/ 	.short	(.L_15 - .L_14)
.L_14:
        /*001c*/ 	.word	0x00000000
        /*0020*/ 	.short	0x0006
        /*0022*/ 	.short	0x0030
        /*0024*/ 	.byte	0x00, 0xf4, 0x21, 0x00


	//----- nvinfo : EIATTR_KPARAM_INFO
	.align		4
.L_15:
        /*0028*/ 	.byte	0x04, 0x17
        /*002a*/ 	.short	(.L_17 - .L_16)
.L_16:
        /*002c*/ 	.word	0x00000000
        /*0030*/ 	.short	0x0005
        /*0032*/ 	.short	0x0028
        /*0034*/ 	.byte	0x00, 0xf4, 0x21, 0x00


	//----- nvinfo : EIATTR_KPARAM_INFO
	.align		4
.L_17:
        /*0038*/ 	.byte	0x04, 0x17
        /*003a*/ 	.short	(.L_19 - .L_18)
.L_18:
        /*003c*/ 	.word	0x00000000
        /*0040*/ 	.short	0x0004
        /*0042*/ 	.short	0x0020
        /*0044*/ 	.byte	0x00, 0xf4, 0x21, 0x00


	//----- nvinfo : EIATTR_KPARAM_INFO
	.align		4
.L_19:
        /*0048*/ 	.byte	0x04, 0x17
        /*004a*/ 	.short	(.L_21 - .L_20)
.L_20:
        /*004c*/ 	.word	0x00000000
        /*0050*/ 	.short	0x0003
        /*0052*/ 	.short	0x0018
        /*0054*/ 	.byte	0x00, 0xf4, 0x21, 0x00


	//----- nvinfo : EIATTR_KPARAM_INFO
	.align		4
.L_21:
        /*0058*/ 	.byte	0x04, 0x17
        /*005a*/ 	.short	(.L_23 - .L_22)
.L_22:
        /*005c*/ 	.word	0x00000000
        /*0060*/ 	.short	0x0002
        /*0062*/ 	.short	0x0010
        /*0064*/ 	.byte	0x00, 0xf4, 0x21, 0x00


	//----- nvinfo : EIATTR_KPARAM_INFO
	.align		4
.L_23:
        /*0068*/ 	.byte	0x04, 0x17
        /*006a*/ 	.short	(.L_25 - .L_24)
.L_24:
        /*006c*/ 	.word	0x00000000
        /*0070*/ 	.short	0x0001
        /*0072*/ 	.short	0x0008
        /*0074*/ 	.byte	0x00, 0xf4, 0x21, 0x00


	//----- nvinfo : EIATTR_KPARAM_INFO
	.align		4
.L_25:
        /*0078*/ 	.byte	0x04, 0x17
        /*007a*/ 	.short	(.L_27 - .L_26)
.L_26:
        /*007c*/ 	.word	0x00000000
        /*0080*/ 	.short	0x0000
        /*0082*/ 	.short	0x0000
        /*0084*/ 	.byte	0x00, 0xf4, 0x21, 0x00


	//----- nvinfo : EIATTR_SPARSE_MMA_MASK
	.align		4
.L_27:
        /*0088*/ 	.byte	0x03, 0x50
        /*008a*/ 	.short	0x0000


	//----- nvinfo : EIATTR_MAXREG_COUNT
	.align		4
        /*008c*/ 	.byte	0x03, 0x1b
        /*008e*/ 	.short	0x00ff


	//----- nvinfo : EIATTR_EXIT_INSTR_OFFSETS
	.align		4
        /*0090*/ 	.byte	0x04, 0x1c
        /*0092*/ 	.short	(.L_29 - .L_28)


	//   ....[0]....
.L_28:
        /*0094*/ 	.word	0x000006b0


	//   ....[1]....
        /*0098*/ 	.word	0x000006d0


	//----- nvinfo : EIATTR_REQNTID
	.align		4
.L_29:
        /*009c*/ 	.byte	0x04, 0x10
        /*009e*/ 	.short	(.L_31 - .L_30)
.L_30:
        /*00a0*/ 	.word	0x00000080
        /*00a4*/ 	.word	0x00000001
        /*00a8*/ 	.word	0x00000001


	//----- nvinfo : EIATTR_CBANK_PARAM_SIZE
	.align		4
.L_31:
        /*00ac*/ 	.byte	0x03, 0x19
        /*00ae*/ 	.short	0x003c


	//----- nvinfo : EIATTR_PARAM_CBANK
	.align		4
        /*00b0*/ 	.byte	0x04, 0x0a
        /*00b2*/ 	.short	(.L_33 - .L_32)
	.align		4
.L_32:
        /*00b4*/ 	.word	index@(.nv.constant0.triton_poi_fused_clone_2)
        /*00b8*/ 	.short	0x0210
        /*00ba*/ 	.short	0x003c


	//----- nvinfo : EIATTR_SW_WAR
	.align		4
.L_33:
        /*00bc*/ 	.byte	0x04, 0x36
        /*00be*/ 	.short	(.L_35 - .L_34)
.L_34:
        /*00c0*/ 	.word	0x00000008
.L_35:


//--------------------- .nv.callgraph             --------------------------
	.section	.nv.callgraph,"",@"SHT_CUDA_CALLGRAPH"
	.align	4
	.sectionentsize	8
	.align		4
        /*0000*/ 	.word	0x00000000
	.align		4
        /*0004*/ 	.word	0xffffffff
	.align		4
        /*0008*/ 	.word	0x00000000
	.align		4
        /*000c*/ 	.word	0xfffffffe
	.align		4
        /*0010*/ 	.word	0x00000000
	.align		4
        /*0014*/ 	.word	0xfffffffd
	.align		4
        /*0018*/ 	.word	0x00000000
	.align		4
        /*001c*/ 	.word	0xfffffffc


//--------------------- .nv.constant4             --------------------------
	.section	.nv.constant4,"a",@progbits
	.align	8
	.align		8
.nv.constant4:
        /*0000*/ 	.dword	_$_str
	.align		8
        /*0008*/ 	.dword	_$_str_$_2


//--------------------- .text.triton_poi_fused_clone_2 --------------------------
	.section	.text.triton_poi_fused_clone_2,"ax",@progbits
	.align	128
        .global         triton_poi_fused_clone_2
        .type           triton_poi_fused_clone_2,@function
        .size           triton_poi_fused_clone_2,(.L_x_1 - triton_poi_fused_clone_2)
        .other          triton_poi_fused_clone_2,@"STO_CUDA_ENTRY STV_DEFAULT"
triton_poi_fused_clone_2:
.text.triton_poi_fused_clone_2:
[----:B------:R-:W0:Y:S01]  /*0000*/  LDC R1, c[0x0][0x28] ;  /* 0x00000a00ff017b82 */ /* 0x000e220000000800 */
[----:B------:R-:W1:Y:S01]  /*0010*/  S2R R0, SR_TID.X ;  /* 0x0000000000007919 */ /* 0x000e620000002100 */
[----:B------:R-:W-:-:S06]  /*0020*/  ULDC.64 UR4, c[0x0][0x208] ;  /* 0x0000820000047ab9 */ /* 0x000fcc0000000a00 */
[----:B------:R-:W2:Y:S01]  /*0030*/  LDC.64 R16, c[0x0][0x230] ;  /* 0x00008c00ff107b82 */ /* 0x000ea20000000a00 */
[----:B------:R-:W3:Y:S07]  /*0040*/  S2R R3, SR_CTAID.X ;  /* 0x0000000000037919 */ /* 0x000eee0000002500 */
[----:B------:R-:W4:Y:S01]  /*0050*/  LDC.64 R12, c[0x0][0x238] ;  /* 0x00008e00ff0c7b82 */ /* 0x000f220000000a00 */
[----:B-1----:R-:W-:Y:S01]  /*0060*/  IMAD.SHL.U32 R0, R0, 0x2, RZ ;  /* 0x0000000200007824 */ /* 0x002fe200078e00ff */
[----:B---3--:R-:W-:-:S04]  /*0070*/  SHF.R.S32.HI R9, RZ, 0x17, R3 ;  /* 0x00000017ff097819 */ /* 0x008fc80000011403 */
[----:B------:R-:W-:Y:S02]  /*0080*/  LOP3.LUT R0, R0, 0xfe, RZ, 0xc0, !PT ;  /* 0x000000fe00007812 */ /* 0x000fe400078ec0ff */
[----:B------:R-:W-:-:S03]  /*0090*/  SGXT R9, R9, 0x1 ;  /* 0x000000010909781a */ /* 0x000fc60000000200 */
[----:B------:R-:W-:Y:S02]  /*00a0*/  IMAD R6, R3, 0x100, R0 ;  /* 0x0000010003067824 */ /* 0x000fe400078e0200 */
[----:B------:R-:W1:Y:S03]  /*00b0*/  LDC.64 R2, c[0x0][0x228] ;  /* 0x00008a00ff027b82 */ /* 0x000e660000000a00 */
[CC--:B------:R-:W-:Y:S02]  /*00c0*/  LEA.HI R8, R9.reuse, R6.reuse, RZ, 0x4 ;  /* 0x0000000609087211 */ /* 0x0c0fe400078f20ff */
[----:B------:R-:W-:Y:S02]  /*00d0*/  LEA.HI R0, R9, R6, RZ, 0x5 ;  /* 0x0000000609007211 */ /* 0x000fe400078f28ff */
[----:B------:R-:W-:Y:S02]  /*00e0*/  SHF.R.S32.HI R5, RZ, 0x4, R8 ;  /* 0x00000004ff057819 */ /* 0x000fe40000011408 */
[----:B------:R-:W-:-:S02]  /*00f0*/  SHF.R.S32.HI R7, RZ, 0x5, R0 ;  /* 0x00000005ff077819 */ /* 0x000fc40000011400 */
[----:B------:R-:W-:Y:S02]  /*0100*/  LEA.HI R4, R8, R5, RZ, 0x1 ;  /* 0x0000000508047211 */ /* 0x000fe400078f08ff */
[----:B------:R-:W-:Y:S02]  /*0110*/  LEA.HI R0, R0, R7, RZ, 0x1 ;  /* 0x0000000700007211 */ /* 0x000fe400078f08ff */
[----:B------:R-:W-:Y:S02]  /*0120*/  LOP3.LUT R4, R4, 0x7ffffffe, RZ, 0xc0, !PT ;  /* 0x7ffffffe04047812 */ /* 0x000fe400078ec0ff */
[----:B------:R-:W-:Y:S02]  /*0130*/  LOP3.LUT R0, R0, 0xfffffffe, RZ, 0xc0, !PT ;  /* 0xfffffffe00007812 */ /* 0x000fe400078ec0ff */
[----:B------:R-:W-:Y:S01]  /*0140*/  ISETP.GE.AND P0, PT, R6, 0x100, PT ;  /* 0x000001000600780c */ /* 0x000fe20003f06270 */
[----:B------:R-:W-:Y:S02]  /*0150*/  IMAD.IADD R15, R5, 0x1, -R4 ;  /* 0x00000001050f7824 */ /* 0x000fe400078e0a04 */
[----:B------:R-:W-:-:S04]  /*0160*/  IMAD.IADD R0, R7, 0x1, -R0 ;  /* 0x0000000107007824 */ /* 0x000fc800078e0a00 */
[----:B------:R-:W-:Y:S02]  /*0170*/  IMAD R15, R15, 0x2, R0 ;  /* 0x000000020f0f7824 */ /* 0x000fe400078e0200 */
[----:B------:R-:W-:Y:S02]  /*0180*/  IMAD.MOV.U32 R0, RZ, RZ, RZ ;  /* 0x000000ffff007224 */ /* 0x000fe400078e00ff */
[C---:B-1----:R-:W-:Y:S01]  /*0190*/  IMAD.WIDE R4, R15.reuse, 0x4, R2 ;  /* 0x000000040f047825 */ /* 0x042fe200078e0202 */
[----:B------:R-:W-:Y:S01]  /*01a0*/  ISETP.GT.AND P3, PT, R15, 0x1, !P0 ;  /* 0x000000010f00780c */ /* 0x000fe20004764270 */
[----:B------:R-:W1:Y:S02]  /*01b0*/  LDC.64 R2, c[0x0][0x218] ;  /* 0x00008600ff027b82 */ /* 0x000e640000000a00 */
[----:B------:R-:W-:-:S10]  /*01c0*/  IMAD.MOV.U32 R7, RZ, RZ, RZ ;  /* 0x000000ffff077224 */ /* 0x000fd400078e00ff */
[----:B------:R-:W3:Y:S04]  /*01d0*/  @P3 LDG.E.EL R0, desc[UR4][R4.64+-0x8] ;  /* 0xfffff80404003981 */ /* 0x000ee8000c2e1900 */
[----:B------:R5:W3:Y:S01]  /*01e0*/  @P3 LDG.E.EL R7, desc[UR4][R4.64+-0x8] ;  /* 0xfffff80404073981 */ /* 0x000ae2000c2e1900 */
[----:B------:R-:W-:Y:S02]  /*01f0*/  LEA.HI R10, R9, R6, RZ, 0x6 ;  /* 0x00000006090a7211 */ /* 0x000fe400078f30ff */
[----:B------:R-:W-:Y:S02]  /*0200*/  LOP3.LUT R9, R8, 0xfffffff0, RZ, 0xc0, !PT ;  /* 0xfffffff008097812 */ /* 0x000fe400078ec0ff */
[----:B------:R-:W-:Y:S02]  /*0210*/  LOP3.LUT R8, R10, 0xffffffc0, RZ, 0xc0, !PT ;  /* 0xffffffc00a087812 */ /* 0x000fe400078ec0ff */
[----:B------:R-:W-:-:S02]  /*0220*/  SHF.R.S32.HI R10, RZ, 0x6, R10 ;  /* 0x00000006ff0a7819 */ /* 0x000fc4000001140a */
[----:B------:R-:W-:Y:S01]  /*0230*/  IADD3 R14, R8, R6, -R9 ;  /* 0x00000006080e7210 */ /* 0x000fe20007ffe809 */
[----:B-----5:R-:W5:Y:S04]  /*0240*/  LDC.64 R4, c[0x0][0x210] ;  /* 0x00008400ff047b82 */ /* 0x020f680000000a00 */
[----:B------:R-:W-:-:S04]  /*0250*/  IMAD R10, R10, -0x20, R14 ;  /* 0xffffffe00a0a7824 */ /* 0x000fc800078e020e */
[----:B------:R-:W2:Y:S01]  /*0260*/  LDC.64 R8, c[0x0][0x220] ;  /* 0x00008800ff087b82 */ /* 0x000ea20000000a00 */
[----:B------:R-:W-:-:S04]  /*0270*/  IMAD R10, R15, 0x10, R10 ;  /* 0x000000100f0a7824 */ /* 0x000fc800078e020a */
[----:B------:R-:W-:Y:S01]  /*0280*/  VIADD R19, R10, 0xffffffe0 ;  /* 0xffffffe00a137836 */ /* 0x000fe20000000000 */
[----:B------:R-:W-:-:S03]  /*0290*/  CS2R R10, SRZ ;  /* 0x00000000000a7805 */ /* 0x000fc6000001ff00 */
[----:B-1----:R-:W-:Y:S01]  /*02a0*/  IMAD.WIDE R18, R19, 0x4, R2 ;  /* 0x0000000413127825 */ /* 0x002fe200078e0202 */
[----:B------:R-:W-:Y:S02]  /*02b0*/  CS2R R2, SRZ ;  /* 0x0000000000027805 */ /* 0x000fe4000001ff00 */
[----:B------:R-:W-:-:S04]  /*02c0*/  ISETP.GE.AND P1, PT, R15, 0x2, PT ;  /* 0x000000020f00780c */ /* 0x000fc80003f26270 */
[----:B------:R5:W3:Y:S01]  /*02d0*/  @P3 LDG.E.64 R2, desc[UR4][R18.64] ;  /* 0x0000000412023981 */ /* 0x000ae2000c1e1b00 */
[C---:B------:R-:W-:Y:S02]  /*02e0*/  IMAD R23, R15.reuse, 0x10, R14 ;  /* 0x000000100f177824 */ /* 0x040fe400078e020e */
[----:B0-2---:R-:W-:Y:S01]  /*02f0*/  IMAD.WIDE R20, R15, 0x4, R8 ;  /* 0x000000040f147825 */ /* 0x005fe200078e0208 */
[----:B------:R-:W-:-:S03]  /*0300*/  ISETP.LT.AND P2, PT, R6, 0x100, !P1 ;  /* 0x000001000600780c */ /* 0x000fc60004f41270 */
[C---:B------:R-:W-:Y:S01]  /*0310*/  IMAD.WIDE R8, R15.reuse, 0x4, R16 ;  /* 0x000000040f087825 */ /* 0x040fe200078e0210 */
[----:B------:R-:W2:Y:S01]  /*0320*/  @P3 LDG.E.EL R10, desc[UR4][R20.64+-0x8] ;  /* 0xfffff804140a3981 */ /* 0x000ea2000c2e1900 */
[----:B------:R-:W-:Y:S02]  /*0330*/  CS2R R16, SRZ ;  /* 0x0000000000107805 */ /* 0x000fe4000001ff00 */
[----:B----4-:R-:W-:Y:S01]  /*0340*/  IMAD.WIDE R12, R15, 0x4, R12 ;  /* 0x000000040f0c7825 */ /* 0x010fe200078e020c */
[----:B------:R-:W4:Y:S01]  /*0350*/  @P3 LDG.E.EL R11, desc[UR4][R20.64+-0x8] ;  /* 0xfffff804140b3981 */ /* 0x000f22000c2e1900 */
[----:B------:R-:W-:-:S03]  /*0360*/  CS2R R14, SRZ ;  /* 0x00000000000e7805 */ /* 0x000fc6000001ff00 */
[----:B------:R-:W4:Y:S01]  /*0370*/  @P3 LDG.E.EL R17, desc[UR4][R8.64+-0x8] ;  /* 0xfffff80408113981 */ /* 0x000f22000c2e1900 */
[----:B-----5:R-:W-:-:S03]  /*0380*/  IMAD.WIDE R18, R23, 0x4, R4 ;  /* 0x0000000417127825 */ /* 0x020fc600078e0204 */
[----:B------:R-:W5:Y:S01]  /*0390*/  @P3 LDG.E.EL R14, desc[UR4][R8.64+-0x8] ;  /* 0xfffff804080e3981 */ /* 0x000f62000c2e1900 */
[----:B------:R-:W-:-:S03]  /*03a0*/  CS2R R4, SRZ ;  /* 0x0000000000047805 */ /* 0x000fc6000001ff00 */
[----:B------:R-:W5:Y:S04]  /*03b0*/  @P3 LDG.E.EL R16, desc[UR4][R12.64+-0x8] ;  /* 0xfffff8040c103981 */ /* 0x000f68000c2e1900 */
[----:B------:R0:W5:Y:S04]  /*03c0*/  @P3 LDG.E.EL R15, desc[UR4][R12.64+-0x8] ;  /* 0xfffff8040c0f3981 */ /* 0x000168000c2e1900 */
[----:B------:R-:W5:Y:S01]  /*03d0*/  @P2 LDG.E.64 R4, desc[UR4][R18.64] ;  /* 0x0000000412042981 */ /* 0x000f62000c1e1b00 */
[----:B0-----:R-:W-:Y:S01]  /*03e0*/  IMAD.MOV.U32 R13, RZ, RZ, 0x3e800000 ;  /* 0x3e800000ff0d7424 */ /* 0x001fe200078e00ff */
[----:B---3--:R-:W-:-:S05]  /*03f0*/  SEL R0, R0, RZ, P3 ;  /* 0x000000ff00007207 */ /* 0x008fca0001800000 */
[----:B------:R-:W-:Y:S01]  /*0400*/  FADD R0, R0, 9.9999997473787516356e-06 ;  /* 0x3727c5ac00007421 */ /* 0x000fe20000000000 */
[----:B------:R-:W-:-:S03]  /*0410*/  SEL R7, R7, RZ, P3 ;  /* 0x000000ff07077207 */ /* 0x000fc60001800000 */
[----:B------:R-:W0:Y:S02]  /*0420*/  MUFU.SQRT R20, R0 ;  /* 0x0000000000147308 */ /* 0x000e240000002000 */
[----:B------:R-:W-:-:S06]  /*0430*/  FADD R7, R7, 9.9999997473787516356e-06 ;  /* 0x3727c5ac07077421 */ /* 0x000fcc0000000000 */
[----:B------:R-:W1:Y:S01]  /*0440*/  MUFU.SQRT R8, R7 ;  /* 0x0000000700087308 */ /* 0x000e620000002000 */
[C---:B0-----:R-:W-:Y:S02]  /*0450*/  FSETP.GT.AND P6, PT, R20.reuse, 8.50705917302346158658e+37, PT ;  /* 0x7e8000001400780b */ /* 0x041fe40003fc4000 */
[----:B------:R-:W-:Y:S02]  /*0460*/  FSETP.GEU.AND P4, PT, R20, 1.175494350822287508e-38, PT ;  /* 0x008000001400780b */ /* 0x000fe40003f8e000 */
[----:B------:R-:W-:Y:S02]  /*0470*/  FSEL R9, R13, 1, P6 ;  /* 0x3f8000000d097808 */ /* 0x000fe40003000000 */
[----:B-1----:R-:W-:-:S07]  /*0480*/  FSETP.GT.AND P5, PT, R8, 8.50705917302346158658e+37, PT ;  /* 0x7e8000000800780b */ /* 0x002fce0003fa4000 */
[----:B------:R-:W-:Y:S01]  /*0490*/  @P6 FMUL R20, R20, 0.25 ;  /* 0x3e80000014146820 */ /* 0x000fe20000400000 */
[----:B------:R-:W-:-:S03]  /*04a0*/  FSETP.GEU.AND P6, PT, R8, 1.175494350822287508e-38, PT ;  /* 0x008000000800780b */ /* 0x000fc60003fce000 */
[----:B------:R-:W-:Y:S02]  /*04b0*/  @!P4 FMUL R20, R20, 16777216 ;  /* 0x4b8000001414c820 */ /* 0x000fe40000400000 */
[----:B------:R-:W-:-:S08]  /*04c0*/  @P5 FMUL R8, R8, 0.25 ;  /* 0x3e80000008085820 */ /* 0x000fd00000400000 */
[----:B------:R-:W-:Y:S01]  /*04d0*/  @!P6 FMUL R8, R8, 16777216 ;  /* 0x4b8000000808e820 */ /* 0x000fe20000400000 */
[----:B------:R-:W0:Y:S01]  /*04e0*/  MUFU.RCP R20, R20 ;  /* 0x0000001400147308 */ /* 0x000e220000001000 */
[----:B------:R-:W-:-:S07]  /*04f0*/  FSEL R13, R13, 1, P5 ;  /* 0x3f8000000d0d7808 */ /* 0x000fce0002800000 */
[----:B------:R-:W1:Y:S01]  /*0500*/  MUFU.RCP R8, R8 ;  /* 0x0000000800087308 */ /* 0x000e620000001000 */
[----:B------:R-:W-:Y:S02]  /*0510*/  SEL R0, R3, RZ, P3 ;  /* 0x000000ff03007207 */ /* 0x000fe40001800000 */
[----:B------:R-:W-:Y:S02]  /*0520*/  SEL R7, R2, RZ, P3 ;  /* 0x000000ff02077207 */ /* 0x000fe40001800000 */
[----:B------:R-:W3:Y:S01]  /*0530*/  LDC.64 R2, c[0x0][0x240] ;  /* 0x00009000ff027b82 */ /* 0x000ee20000000a00 */
[----:B--2---:R-:W-:Y:S01]  /*0540*/  SEL R10, R10, RZ, P3 ;  /* 0x000000ff0a0a7207 */ /* 0x004fe20001800000 */
[----:B------:R-:W-:Y:S01]  /*0550*/  @!P4 FMUL R9, R9, 16777216 ;  /* 0x4b8000000909c820 */ /* 0x000fe20000400000 */
[----:B----4-:R-:W-:Y:S01]  /*0560*/  SEL R11, R11, RZ, P3 ;  /* 0x000000ff0b0b7207 */ /* 0x010fe20001800000 */
[----:B------:R-:W-:Y:S02]  /*0570*/  @!P6 FMUL R13, R13, 16777216 ;  /* 0x4b8000000d0de820 */ /* 0x000fe40000400000 */
[----:B------:R-:W-:Y:S01]  /*0580*/  FADD R7, R7, -R10 ;  /* 0x8000000a07077221 */ /* 0x000fe20000000000 */
[----:B0-----:R-:W-:Y:S01]  /*0590*/  FMUL R20, R20, R9 ;  /* 0x0000000914147220 */ /* 0x001fe20000400000 */
[----:B------:R-:W-:Y:S01]  /*05a0*/  FADD R0, R0, -R11 ;  /* 0x8000000b00007221 */ /* 0x000fe20000000000 */
[----:B-1----:R-:W-:Y:S01]  /*05b0*/  FMUL R13, R8, R13 ;  /* 0x0000000d080d7220 */ /* 0x002fe20000400000 */
[----:B-----5:R-:W-:Y:S01]  /*05c0*/  SEL R14, R14, RZ, P3 ;  /* 0x000000ff0e0e7207 */ /* 0x020fe20001800000 */
[----:B------:R-:W-:Y:S01]  /*05d0*/  FMUL R7, R7, R20 ;  /* 0x0000001407077220 */ /* 0x000fe20000400000 */
[----:B------:R-:W-:Y:S01]  /*05e0*/  SEL R17, R17, RZ, P3 ;  /* 0x000000ff11117207 */ /* 0x000fe20001800000 */
[----:B------:R-:W-:Y:S01]  /*05f0*/  FMUL R8, R0, R13 ;  /* 0x0000000d00087220 */ /* 0x000fe20000400000 */
[----:B------:R-:W-:-:S02]  /*0600*/  SEL R16, R16, RZ, P3 ;  /* 0x000000ff10107207 */ /* 0x000fc40001800000 */
[----:B------:R-:W-:-:S03]  /*0610*/  SEL R15, R15, RZ, P3 ;  /* 0x000000ff0f0f7207 */ /* 0x000fc60001800000 */
[----:B------:R-:W-:Y:S02]  /*0620*/  FFMA R0, R7, R14, R16 ;  /* 0x0000000e07007223 */ /* 0x000fe40000000010 */
[----:B------:R-:W-:Y:S01]  /*0630*/  FFMA R15, R8, R17, R15 ;  /* 0x00000011080f7223 */ /* 0x000fe2000000000f */
[----:B------:R-:W-:Y:S02]  /*0640*/  SEL R4, R4, RZ, P2 ;  /* 0x000000ff04047207 */ /* 0x000fe40001000000 */
[----:B------:R-:W-:Y:S02]  /*0650*/  SEL R5, R5, RZ, P2 ;  /* 0x000000ff05057207 */ /* 0x000fe40001000000 */
[----:B------:R-:W-:Y:S02]  /*0660*/  FSETP.GEU.AND P2, PT, R0, RZ, PT ;  /* 0x000000ff0000720b */ /* 0x000fe40003f4e000 */
[----:B------:R-:W-:Y:S01]  /*0670*/  FSETP.GEU.AND P3, PT, R15, RZ, PT ;  /* 0x000000ff0f00720b */ /* 0x000fe20003f6e000 */
[----:B---3--:R-:W-:Y:S01]  /*0680*/  IMAD.WIDE R2, R6, 0x4, R2 ;  /* 0x0000000406027825 */ /* 0x008fe200078e0202 */
[----:B------:R-:W-:-:S02]  /*0690*/  @P1 FSEL R4, R0, RZ, P2 ;  /* 0x000000ff00041208 */ /* 0x000fc40001000000 */
[----:B------:R-:W-:Y:S01]  /*06a0*/  @P1 FSEL R5, R15, RZ, P3 ;  /* 0x000000ff0f051208 */ /* 0x000fe20001800000 */
[----:B------:R-:W-:Y:S08]  /*06b0*/  @P0 EXIT ;  /* 0x000000000000094d */ /* 0x000ff00003800000 */
[----:B------:R-:W-:Y:S01]  /*06c0*/  STG.E.64 desc[UR4][R2.64], R4 ;  /* 0x0000000402007986 */ /* 0x000fe2000c101b04 */
[----:B------:R-:W-:Y:S05]  /*06d0*/  EXIT ;  /* 0x000000000000794d */ /* 0x000fea0003800000 */
.L_x_0:
[----:B------:R-:W-:-:S00]  /*06e0*/  BRA `(.L_x_0) ;  /* 0xfffffffc00fc7947 */ /* 0x000fc0000383ffff */
[----:B------:R-:W-:-:S00]  /*06f0*/  NOP ;  /* 0x0000000000007918 */ /* 0x000fc00000000000 */
        /* <DEDUP_REMOVED lines=8> */
.L_x_1:


//--------------------- .nv.global.init           --------------------------
	.section	.nv.global.init,"aw",@progbits
.nv.global.init:
	.type		_$_str,@object
	.size		_$_str,(_$_str_$_2 - _$_str)
_$_str:
        /*0000*/ 	.byte	0x5f, 0x5f, 0x43, 0x55, 0x44, 0x41, 0x5f, 0x46, 0x54, 0x5a, 0x00
	.type		_$_str_$_2,@object
	.size		_$_str_$_2,(.L_1 - _$_str_$_2)
_$_str_$_2:
        /*000b*/ 	.byte	0x5f, 0x5f, 0x43, 0x55, 0x44, 0x41, 0x5f, 0x50, 0x52, 0x45, 0x43, 0x5f, 0x53, 0x51, 0x52, 0x54
        /*001b*/ 	.byte	0x00
.L_1:


//--------------------- .nv.constant0.triton_poi_fused_clone_2 --------------------------
	.section	.nv.constant0.triton_poi_fused_clone_2,"a",@progbits
	.sectionflags	@""
	.align	4
.nv.constant0.triton_poi_fused_clone_2:
	.zero		588
